//
// Generated by NVIDIA NVVM Compiler
//
// Compiler Build ID: CL-36424714
// Cuda compilation tools, release 13.0, V13.0.88
// Based on NVVM 20.0.0
//

.version 9.0
.target sm_100
.address_size 64

	// .globl	_Z27baseline_elementwise_kernelPfPKfi

.visible .entry _Z27baseline_elementwise_kernelPfPKfi(
	.param .u64 .ptr .align 1 _Z27baseline_elementwise_kernelPfPKfi_param_0,
	.param .u64 .ptr .align 1 _Z27baseline_elementwise_kernelPfPKfi_param_1,
	.param .u32 _Z27baseline_elementwise_kernelPfPKfi_param_2
)
{
	.reg .pred 	%p<4>;
	.reg .b32 	%r<8>;
	.reg .b32 	%f<10>;
	.reg .b64 	%rd<11>;

	ld.param.u64 	%rd3, [_Z27baseline_elementwise_kernelPfPKfi_param_0];
	ld.param.u64 	%rd4, [_Z27baseline_elementwise_kernelPfPKfi_param_1];
	ld.param.u32 	%r2, [_Z27baseline_elementwise_kernelPfPKfi_param_2];
	cvta.to.global.u64 	%rd1, %rd4;
	mov.u32 	%r3, %ctaid.x;
	mov.u32 	%r4, %ntid.x;
	mov.u32 	%r5, %tid.x;
	mad.lo.s32 	%r1, %r3, %r4, %r5;
	setp.ge.s32 	%p1, %r1, %r2;
	@%p1 bra 	$L__BB0_6;
	mul.wide.s32 	%rd5, %r1, 4;
	add.s64 	%rd2, %rd1, %rd5;
	ld.global.f32 	%f9, [%rd2];
	setp.lt.s32 	%p2, %r1, 1;
	@%p2 bra 	$L__BB0_3;
	add.s32 	%r6, %r1, -1;
	mul.wide.u32 	%rd6, %r6, 4;
	add.s64 	%rd7, %rd1, %rd6;
	ld.global.f32 	%f6, [%rd7];
	add.f32 	%f9, %f9, %f6;
$L__BB0_3:
	add.s32 	%r7, %r1, 1;
	setp.ge.s32 	%p3, %r7, %r2;
	@%p3 bra 	$L__BB0_5;
	ld.global.f32 	%f7, [%rd2+4];
	add.f32 	%f9, %f9, %f7;
$L__BB0_5:
	cvta.to.global.u64 	%rd8, %rd3;
	add.s64 	%rd10, %rd8, %rd5;
	st.global.f32 	[%rd10], %f9;
$L__BB0_6:
	ret;

}


// ===== COMPILED SASS (sm_100) =====

	.target	sm_100

	.elftype	@"ET_EXEC"


//--------------------- .note.nv.tkinfo           --------------------------
	.section	.note.nv.tkinfo,"",@"SHT_NOTE"
	.sectionflags	@"SHF_NOTE_NV_TKINFO"
	.tkinfo
        /*0018*/ 	.word	0x00000002
        /*0030*/ 	.string	""
        /*0030*/ 	.string	"ptxas"
        /*0030*/ 	.string	"Cuda compilation tools, release 13.0, V13.0.88"
        /*0030*/ 	.string	"Build cuda_13.0.r13.0/compiler.36424714_0"
        /*0030*/ 	.string	"-arch sm_100 -m 64 "



//--------------------- .note.nv.cuinfo           --------------------------
	.section	.note.nv.cuinfo,"",@"SHT_NOTE"
	.sectionflags	@"SHF_NOTE_NV_CUINFO"
        /*0018*/ 	.short	0x0002
        /*001a*/ 	.short	0x0064
        /*001c*/ 	.short	0x0082
	.zero		2


//--------------------- .nv.info                  --------------------------
	.section	.nv.info,"",@"SHT_CUDA_INFO"
	.align	4


	//----- nvinfo : EIATTR_REGCOUNT
	.align		4
        /*0000*/ 	.byte	0x04, 0x2f
        /*0002*/ 	.short	(.L_1 - .L_0)
	.align		4
.L_0:
        /*0004*/ 	.word	index@(_Z27baseline_elementwise_kernelPfPKfi)
        /*0008*/ 	.word	0x0000000e


	//----- nvinfo : EIATTR_FRAME_SIZE
	.align		4
.L_1:
        /*000c*/ 	.byte	0x04, 0x11
        /*000e*/ 	.short	(.L_3 - .L_2)
	.align		4
.L_2:
        /*0010*/ 	.word	index@(_Z27baseline_elementwise_kernelPfPKfi)
        /*0014*/ 	.word	0x00000000


	//----- nvinfo : EIATTR_MIN_STACK_SIZE
	.align		4
.L_3:
        /*0018*/ 	.byte	0x04, 0x12
        /*001a*/ 	.short	(.L_5 - .L_4)
	.align		4
.L_4:
        /*001c*/ 	.word	index@(_Z27baseline_elementwise_kernelPfPKfi)
        /*0020*/ 	.word	0x00000000
.L_5:


//--------------------- .nv.compat                --------------------------
	.section	.nv.compat,"",@"SHT_CUDA_COMPAT_INFO"
	.align	4
        /*0000*/ 	.byte	0x02, 0x09, 0x00, 0x00, 0x02, 0x02, 0x01, 0x00, 0x02, 0x05, 0x05, 0x00, 0x03, 0x07, 0x01, 0x01
        /*0010*/ 	.byte	0x02, 0x03, 0x00, 0x00, 0x02, 0x06, 0x01, 0x00, 0x04, 0x0b, 0x08, 0x00, 0x09, 0x00, 0x00, 0x00
        /*0020*/ 	.byte	0x00, 0x00, 0x00, 0x00


//--------------------- .nv.info._Z27baseline_elementwise_kernelPfPKfi --------------------------
	.section	.nv.info._Z27baseline_elementwise_kernelPfPKfi,"",@"SHT_CUDA_INFO"
	.sectionflags	@""
	.align	4


	//----- nvinfo : EIATTR_CUDA_API_VERSION
	.align		4
        /*0000*/ 	.byte	0x04, 0x37
        /*0002*/ 	.short	(.L_7 - .L_6)
.L_6:
        /*0004*/ 	.word	0x00000082


	//----- nvinfo : EIATTR_KPARAM_INFO
	.align		4
.L_7:
        /*0008*/ 	.byte	0x04, 0x17
        /*000a*/ 	.short	(.L_9 - .L_8)
.L_8:
        /*000c*/ 	.word	0x00000000
        /*0010*/ 	.short	0x0002
        /*0012*/ 	.short	0x0010
        /*0014*/ 	.byte	0x00, 0xf0, 0x11, 0x00


	//----- nvinfo : EIATTR_KPARAM_INFO
	.align		4
.L_9:
        /*0018*/ 	.byte	0x04, 0x17
        /*001a*/ 	.short	(.L_11 - .L_10)
.L_10:
        /*001c*/ 	.word	0x00000000
        /*0020*/ 	.short	0x0001
        /*0022*/ 	.short	0x0008
        /*0024*/ 	.byte	0x00, 0xf5, 0x21, 0x00


	//----- nvinfo : EIATTR_KPARAM_INFO
	.align		4
.L_11:
        /*0028*/ 	.byte	0x04, 0x17
        /*002a*/ 	.short	(.L_13 - .L_12)
.L_12:
        /*002c*/ 	.word	0x00000000
        /*0030*/ 	.short	0x0000
        /*0032*/ 	.short	0x0000
        /*0034*/ 	.byte	0x00, 0xf5, 0x21, 0x00


	//----- nvinfo : EIATTR_SPARSE_MMA_MASK
	.align		4
.L_13:
        /*0038*/ 	.byte	0x03, 0x50
        /*003a*/ 	.short	0x0000


	//----- nvinfo : EIATTR_MAXREG_COUNT
	.align		4
        /*003c*/ 	.byte	0x03, 0x1b
        /*003e*/ 	.short	0x00ff


	//----- nvinfo : EIATTR_MERCURY_ISA_VERSION
	.align		4
        /*0040*/ 	.byte	0x03, 0x5f
        /*0042*/ 	.short	0x0101


	//----- nvinfo : EIATTR_VRC_CTA_INIT_COUNT
	.align		4
        /*0044*/ 	.byte	0x02, 0x4a
	.zero		1
	.zero		1


	//----- nvinfo : EIATTR_EXIT_INSTR_OFFSETS
	.align		4
        /*0048*/ 	.byte	0x04, 0x1c
        /*004a*/ 	.short	(.L_15 - .L_14)


	//   ....[0]....
.L_14:
        /*004c*/ 	.word	0x00000070


	//   ....[1]....
        /*0050*/ 	.word	0x00000180


	//----- nvinfo : EIATTR_CBANK_PARAM_SIZE
	.align		4
.L_15:
        /*0054*/ 	.byte	0x03, 0x19
        /*0056*/ 	.short	0x0014


	//----- nvinfo : EIATTR_PARAM_CBANK
	.align		4
        /*0058*/ 	.byte	0x04, 0x0a
        /*005a*/ 	.short	(.L_17 - .L_16)
	.align		4
.L_16:
        /*005c*/ 	.word	index@(.nv.constant0._Z27baseline_elementwise_kernelPfPKfi)
        /*0060*/ 	.short	0x0380
        /*0062*/ 	.short	0x0014


	//----- nvinfo : EIATTR_SW_WAR
	.align		4
.L_17:
        /*0064*/ 	.byte	0x04, 0x36
        /*0066*/ 	.short	(.L_19 - .L_18)
.L_18:
        /*0068*/ 	.word	0x00000008
.L_19:


//--------------------- .nv.callgraph             --------------------------
	.section	.nv.callgraph,"",@"SHT_CUDA_CALLGRAPH"
	.align	4
	.sectionentsize	8
	.align		4
        /*0000*/ 	.word	0x00000000
	.align		4
        /*0004*/ 	.word	0xffffffff
	.align		4
        /*0008*/ 	.word	0x00000000
	.align		4
        /*000c*/ 	.word	0xfffffffe
	.align		4
        /*0010*/ 	.word	0x00000000
	.align		4
        /*0014*/ 	.word	0xfffffffd
	.align		4
        /*0018*/ 	.word	0x00000000
	.align		4
        /*001c*/ 	.word	0xfffffffc


//--------------------- .text._Z27baseline_elementwise_kernelPfPKfi --------------------------
	.section	.text._Z27baseline_elementwise_kernelPfPKfi,"ax",@progbits
	.align	128
        .global         _Z27baseline_elementwise_kernelPfPKfi
        .type           _Z27baseline_elementwise_kernelPfPKfi,@function
        .size           _Z27baseline_elementwise_kernelPfPKfi,(.L_x_1 - _Z27baseline_elementwise_kernelPfPKfi)
        .other          _Z27baseline_elementwise_kernelPfPKfi,@"STO_CUDA_ENTRY STV_DEFAULT"
_Z27baseline_elementwise_kernelPfPKfi:
.text._Z27baseline_elementwise_kernelPfPKfi:
[----:B------:R-:W-:Y:S01]  /*0000*/  LDC R1, c[0x0][0x37c] ;  /* 0x0000df00ff017b82 */ /* 0x000fe20000000800 */
[----:B------:R-:W0:Y:S07]  /*0010*/  S2R R0, SR_TID.X ;  /* 0x0000000000007919 */ /* 0x000e2e0000002100 */
[----:B------:R-:W0:Y:S01]  /*0020*/  S2UR UR4, SR_CTAID.X ;  /* 0x00000000000479c3 */ /* 0x000e220000002500 */
[----:B------:R-:W1:Y:S07]  /*0030*/  LDCU UR6, c[0x0][0x390] ;  /* 0x00007200ff0677ac */ /* 0x000e6e0008000800 */
[----:B------:R-:W0:Y:S02]  /*0040*/  LDC R9, c[0x0][0x360] ;  /* 0x0000d800ff097b82 */ /* 0x000e240000000800 */
[----:B0-----:R-:W-:-:S05]  /*0050*/  IMAD R9, R9, UR4, R0 ;  /* 0x0000000409097c24 */ /* 0x001fca000f8e0200 */
[----:B-1----:R-:W-:-:S13]  /*0060*/  ISETP.GE.AND P0, PT, R9, UR6, PT ;  /* 0x0000000609007c0c */ /* 0x002fda000bf06270 */
[----:B------:R-:W-:Y:S05]  /*0070*/  @P0 EXIT ;  /* 0x000000000000094d */ /* 0x000fea0003800000 */
[----:B------:R-:W0:Y:S01]  /*0080*/  LDC.64 R4, c[0x0][0x388] ;  /* 0x0000e200ff047b82 */ /* 0x000e220000000a00 */
[C---:B------:R-:W-:Y:S01]  /*0090*/  ISETP.GE.AND P0, PT, R9.reuse, 0x1, PT ;  /* 0x000000010900780c */ /* 0x040fe20003f06270 */
[----:B------:R-:W1:Y:S01]  /*00a0*/  LDCU.64 UR4, c[0x0][0x358] ;  /* 0x00006b00ff0477ac */ /* 0x000e620008000a00 */
[----:B------:R-:W-:-:S04]  /*00b0*/  IADD3 R0, PT, PT, R9, 0x1, RZ ;  /* 0x0000000109007810 */ /* 0x000fc80007ffe0ff */
[----:B------:R-:W-:-:S07]  /*00c0*/  ISETP.GE.AND P1, PT, R0, UR6, PT ;  /* 0x0000000600007c0c */ /* 0x000fce000bf26270 */
[C---:B------:R-:W-:Y:S01]  /*00d0*/  @P0 IADD3 R7, PT, PT, R9.reuse, -0x1, RZ ;  /* 0xffffffff09070810 */ /* 0x040fe20007ffe0ff */
[----:B0-----:R-:W-:-:S04]  /*00e0*/  IMAD.WIDE R2, R9, 0x4, R4 ;  /* 0x0000000409027825 */ /* 0x001fc800078e0204 */
[----:B------:R-:W-:Y:S01]  /*00f0*/  @P0 IMAD.WIDE.U32 R4, R7, 0x4, R4 ;  /* 0x0000000407040825 */ /* 0x000fe200078e0004 */
[----:B-1----:R-:W2:Y:S01]  /*0100*/  LDG.E R11, desc[UR4][R2.64] ;  /* 0x00000004020b7981 */ /* 0x002ea2000c1e1900 */
[----:B------:R-:W0:Y:S03]  /*0110*/  LDC.64 R6, c[0x0][0x380] ;  /* 0x0000e000ff067b82 */ /* 0x000e260000000a00 */
[----:B------:R-:W3:Y:S04]  /*0120*/  @!P1 LDG.E R0, desc[UR4][R2.64+0x4] ;  /* 0x0000040402009981 */ /* 0x000ee8000c1e1900 */
[----:B------:R-:W2:Y:S01]  /*0130*/  @P0 LDG.E R4, desc[UR4][R4.64] ;  /* 0x0000000404040981 */ /* 0x000ea2000c1e1900 */
[----:B0-----:R-:W-:-:S04]  /*0140*/  IMAD.WIDE R6, R9, 0x4, R6 ;  /* 0x0000000409067825 */ /* 0x001fc800078e0206 */
[----:B--2---:R-:W-:-:S04]  /*0150*/  @P0 FADD R11, R11, R4 ;  /* 0x000000040b0b0221 */ /* 0x004fc80000000000 */
[----:B---3--:R-:W-:-:S05]  /*0160*/  @!P1 FADD R11, R11, R0 ;  /* 0x000000000b0b9221 */ /* 0x008fca0000000000 */
[----:B------:R-:W-:Y:S01]  /*0170*/  STG.E desc[UR4][R6.64], R11 ;  /* 0x0000000b06007986 */ /* 0x000fe2000c101904 */
[----:B------:R-:W-:Y:S05]  /*0180*/  EXIT ;  /* 0x000000000000794d */ /* 0x000fea0003800000 */
.L_x_0:
[----:B------:R-:W-:-:S00]  /*0190*/  BRA `(.L_x_0) ;  /* 0xfffffffc00fc7947 */ /* 0x000fc0000383ffff */
[----:B------:R-:W-:-:S00]  /*01a0*/  NOP ;  /* 0x0000000000007918 */ /* 0x000fc00000000000 */
        /* <DEDUP_REMOVED lines=13> */
.L_x_1:


//--------------------- .nv.shared.reserved.0     --------------------------
	.section	.nv.shared.reserved.0,"aw",@nobits
	.weak		__nv_reservedSMEM_offset_0_alias
	.size		__nv_reservedSMEM_offset_0_alias, 0, 64
	.other		__nv_reservedSMEM_offset_0_alias,@"STO_CUDA_RESERVED_SHARED STV_DEFAULT"
__nv_reservedSMEM_offset_0_alias:
	.zero		0
	.zero		64


//--------------------- .nv.constant0._Z27baseline_elementwise_kernelPfPKfi --------------------------
	.section	.nv.constant0._Z27baseline_elementwise_kernelPfPKfi,"a",@progbits
	.sectionflags	@""
	.align	4
.nv.constant0._Z27baseline_elementwise_kernelPfPKfi:
	.zero		916


//--------------------- SYMBOLS --------------------------

	.type		.nv.reservedSmem.offset0,@object
	.size		.nv.reservedSmem.offset0,0x4
